//
// Generated by NVIDIA NVVM Compiler
//
// Compiler Build ID: CL-36424714
// Cuda compilation tools, release 13.0, V13.0.88
// Based on NVVM 20.0.0
//

.version 9.0
.target sm_100
.address_size 64

	// .globl	_Z6kerneliiP12struct_ActorP13struct_StreetPiS3_S3_S3_S3_S3_
.global .align 8 .u64 d_Actors;
.global .align 8 .u64 d_Streets;
.global .align 8 .u64 d_Array_Street_arrays;
.global .align 8 .u64 d_Array_Street_offset;
.global .align 8 .u64 d_Array_Street_size;
.global .align 8 .u64 d_input_actor_id;
.global .align 8 .u64 d_jobs;
.global .align 8 .u64 d_randomn;

.visible .entry _Z6kerneliiP12struct_ActorP13struct_StreetPiS3_S3_S3_S3_S3_(
	.param .u32 _Z6kerneliiP12struct_ActorP13struct_StreetPiS3_S3_S3_S3_S3__param_0,
	.param .u32 _Z6kerneliiP12struct_ActorP13struct_StreetPiS3_S3_S3_S3_S3__param_1,
	.param .u64 .ptr .align 1 _Z6kerneliiP12struct_ActorP13struct_StreetPiS3_S3_S3_S3_S3__param_2,
	.param .u64 .ptr .align 1 _Z6kerneliiP12struct_ActorP13struct_StreetPiS3_S3_S3_S3_S3__param_3,
	.param .u64 .ptr .align 1 _Z6kerneliiP12struct_ActorP13struct_StreetPiS3_S3_S3_S3_S3__param_4,
	.param .u64 .ptr .align 1 _Z6kerneliiP12struct_ActorP13struct_StreetPiS3_S3_S3_S3_S3__param_5,
	.param .u64 .ptr .align 1 _Z6kerneliiP12struct_ActorP13struct_StreetPiS3_S3_S3_S3_S3__param_6,
	.param .u64 .ptr .align 1 _Z6kerneliiP12struct_ActorP13struct_StreetPiS3_S3_S3_S3_S3__param_7,
	.param .u64 .ptr .align 1 _Z6kerneliiP12struct_ActorP13struct_StreetPiS3_S3_S3_S3_S3__param_8,
	.param .u64 .ptr .align 1 _Z6kerneliiP12struct_ActorP13struct_StreetPiS3_S3_S3_S3_S3__param_9
)
{
	.reg .pred 	%p<8>;
	.reg .b32 	%r<49>;
	.reg .b32 	%f<16>;
	.reg .b64 	%rd<65>;
	.reg .b64 	%fd<9>;

	ld.param.u32 	%r7, [_Z6kerneliiP12struct_ActorP13struct_StreetPiS3_S3_S3_S3_S3__param_0];
	ld.param.u32 	%r8, [_Z6kerneliiP12struct_ActorP13struct_StreetPiS3_S3_S3_S3_S3__param_1];
	ld.param.u64 	%rd6, [_Z6kerneliiP12struct_ActorP13struct_StreetPiS3_S3_S3_S3_S3__param_2];
	ld.param.u64 	%rd7, [_Z6kerneliiP12struct_ActorP13struct_StreetPiS3_S3_S3_S3_S3__param_3];
	ld.param.u64 	%rd8, [_Z6kerneliiP12struct_ActorP13struct_StreetPiS3_S3_S3_S3_S3__param_4];
	ld.param.u64 	%rd9, [_Z6kerneliiP12struct_ActorP13struct_StreetPiS3_S3_S3_S3_S3__param_5];
	ld.param.u64 	%rd10, [_Z6kerneliiP12struct_ActorP13struct_StreetPiS3_S3_S3_S3_S3__param_6];
	ld.param.u64 	%rd11, [_Z6kerneliiP12struct_ActorP13struct_StreetPiS3_S3_S3_S3_S3__param_7];
	ld.param.u64 	%rd12, [_Z6kerneliiP12struct_ActorP13struct_StreetPiS3_S3_S3_S3_S3__param_8];
	ld.param.u64 	%rd13, [_Z6kerneliiP12struct_ActorP13struct_StreetPiS3_S3_S3_S3_S3__param_9];
	st.global.u64 	[d_Actors], %rd6;
	st.global.u64 	[d_Streets], %rd7;
	st.global.u64 	[d_Array_Street_size], %rd8;
	st.global.u64 	[d_Array_Street_offset], %rd9;
	st.global.u64 	[d_Array_Street_arrays], %rd10;
	st.global.u64 	[d_input_actor_id], %rd11;
	st.global.u64 	[d_jobs], %rd12;
	st.global.u64 	[d_randomn], %rd13;
	bar.sync 	0;
	setp.lt.s32 	%p1, %r8, 1;
	@%p1 bra 	$L__BB0_9;
	ld.global.u64 	%rd14, [d_input_actor_id];
	ld.global.u64 	%rd15, [d_jobs];
	mov.u32 	%r9, %tid.x;
	mov.u32 	%r10, %ntid.x;
	mov.u32 	%r11, %ctaid.x;
	mad.lo.s32 	%r12, %r11, %r10, %r9;
	mul.wide.s32 	%rd16, %r12, 4;
	add.s64 	%rd17, %rd15, %rd16;
	ld.u32 	%r13, [%rd17];
	mul.wide.s32 	%rd18, %r13, 4;
	add.s64 	%rd19, %rd14, %rd18;
	ld.u32 	%r1, [%rd19];
	setp.eq.s32 	%p2, %r7, 0;
	selp.f32 	%f1, 0f3F800000, 0f3F400000, %p2;
	neg.s32 	%r48, %r8;
	mul.wide.s32 	%rd21, %r1, 56;
$L__BB0_2:
	ld.global.u64 	%rd20, [d_Actors];
	add.s64 	%rd22, %rd20, %rd21;
	add.s64 	%rd1, %rd22, 12;
	ld.u32 	%r14, [%rd22+12];
	setp.eq.s32 	%p3, %r14, 1;
	@%p3 bra 	$L__BB0_6;
	setp.ne.s32 	%p4, %r14, 0;
	@%p4 bra 	$L__BB0_8;
	ld.f32 	%f8, [%rd1+-4];
	ld.global.u64 	%rd44, [d_Streets];
	ld.u32 	%r39, [%rd1+-8];
	mul.wide.s32 	%rd45, %r39, 32;
	add.s64 	%rd46, %rd44, %rd45;
	ld.f32 	%f9, [%rd46+4];
	min.f32 	%f10, %f8, %f9;
	mul.f32 	%f11, %f1, %f10;
	ld.f32 	%f12, [%rd1+-12];
	cvt.f64.f32 	%fd5, %f12;
	cvt.f64.f32 	%fd6, %f11;
	div.rn.f64 	%fd7, %fd6, 0d404E000000000000;
	add.f64 	%fd8, %fd7, %fd5;
	cvt.rn.f32.f64 	%f13, %fd8;
	st.f32 	[%rd1+-12], %f13;
	ld.global.u64 	%rd47, [d_Actors];
	add.s64 	%rd2, %rd47, %rd21;
	ld.f32 	%f14, [%rd2];
	ld.global.u64 	%rd49, [d_Streets];
	ld.u32 	%r4, [%rd2+4];
	mul.wide.s32 	%rd50, %r4, 32;
	add.s64 	%rd3, %rd49, %rd50;
	ld.f32 	%f15, [%rd3];
	setp.ltu.f32 	%p6, %f14, %f15;
	@%p6 bra 	$L__BB0_8;
	ld.u32 	%r40, [%rd3+8];
	ld.global.u64 	%rd51, [d_randomn];
	mul.wide.s32 	%rd52, %r4, 4;
	add.s64 	%rd53, %rd51, %rd52;
	ld.u32 	%r41, [%rd53];
	ld.global.u64 	%rd54, [d_Array_Street_size];
	mul.wide.s32 	%rd55, %r40, 4;
	add.s64 	%rd56, %rd54, %rd55;
	ld.u32 	%r42, [%rd56];
	rem.s32 	%r43, %r41, %r42;
	ld.global.u64 	%rd57, [d_Array_Street_arrays];
	ld.global.u64 	%rd58, [d_Array_Street_offset];
	add.s64 	%rd59, %rd58, %rd55;
	ld.u32 	%r44, [%rd59];
	add.s32 	%r45, %r44, %r43;
	mul.wide.s32 	%rd60, %r45, 4;
	add.s64 	%rd61, %rd57, %rd60;
	ld.u32 	%r46, [%rd61];
	st.u32 	[%rd2+4], %r46;
	ld.global.u64 	%rd62, [d_Actors];
	add.s64 	%rd64, %rd62, %rd21;
	mov.b32 	%r47, 0;
	st.u32 	[%rd64], %r47;
	bra.uni 	$L__BB0_8;
$L__BB0_6:
	ld.global.u64 	%rd23, [d_randomn];
	ld.f32 	%f2, [%rd1+-12];
	mul.f32 	%f3, %f2, %f2;
	cvt.rzi.s32.f32 	%r15, %f3;
	mul.hi.s32 	%r16, %r15, 274877907;
	shr.u32 	%r17, %r16, 31;
	shr.s32 	%r18, %r16, 5;
	add.s32 	%r19, %r18, %r17;
	mul.lo.s32 	%r20, %r19, 500;
	sub.s32 	%r21, %r15, %r20;
	mul.wide.s32 	%rd24, %r21, 4;
	add.s64 	%rd25, %rd23, %rd24;
	ld.u32 	%r22, [%rd25];
	mul.hi.s32 	%r23, %r22, -1840700269;
	add.s32 	%r24, %r23, %r22;
	shr.u32 	%r25, %r24, 31;
	shr.s32 	%r26, %r24, 2;
	add.s32 	%r27, %r26, %r25;
	mul.lo.s32 	%r28, %r27, 7;
	sub.s32 	%r29, %r22, %r28;
	add.s32 	%r30, %r29, -2;
	cvt.rn.f32.s32 	%f4, %r30;
	cvt.f64.f32 	%fd1, %f2;
	cvt.f64.f32 	%fd2, %f4;
	div.rn.f64 	%fd3, %fd2, 0d404E000000000000;
	add.f64 	%fd4, %fd3, %fd1;
	cvt.rn.f32.f64 	%f5, %fd4;
	st.f32 	[%rd1+-12], %f5;
	ld.global.u64 	%rd26, [d_Actors];
	add.s64 	%rd4, %rd26, %rd21;
	ld.f32 	%f6, [%rd4];
	ld.global.u64 	%rd28, [d_Streets];
	ld.u32 	%r5, [%rd4+4];
	mul.wide.s32 	%rd29, %r5, 32;
	add.s64 	%rd5, %rd28, %rd29;
	ld.f32 	%f7, [%rd5];
	setp.ltu.f32 	%p5, %f6, %f7;
	@%p5 bra 	$L__BB0_8;
	ld.u32 	%r31, [%rd5+8];
	ld.global.u64 	%rd30, [d_randomn];
	mul.wide.s32 	%rd31, %r5, 4;
	add.s64 	%rd32, %rd30, %rd31;
	ld.u32 	%r32, [%rd32];
	ld.global.u64 	%rd33, [d_Array_Street_size];
	mul.wide.s32 	%rd34, %r31, 4;
	add.s64 	%rd35, %rd33, %rd34;
	ld.u32 	%r33, [%rd35];
	rem.s32 	%r34, %r32, %r33;
	ld.global.u64 	%rd36, [d_Array_Street_arrays];
	ld.global.u64 	%rd37, [d_Array_Street_offset];
	add.s64 	%rd38, %rd37, %rd34;
	ld.u32 	%r35, [%rd38];
	add.s32 	%r36, %r35, %r34;
	mul.wide.s32 	%rd39, %r36, 4;
	add.s64 	%rd40, %rd36, %rd39;
	ld.u32 	%r37, [%rd40];
	st.u32 	[%rd4+4], %r37;
	ld.global.u64 	%rd41, [d_Actors];
	add.s64 	%rd43, %rd41, %rd21;
	mov.b32 	%r38, 0;
	st.u32 	[%rd43], %r38;
$L__BB0_8:
	add.s32 	%r48, %r48, 1;
	setp.ne.s32 	%p7, %r48, 0;
	@%p7 bra 	$L__BB0_2;
$L__BB0_9:
	ret;

}


// ===== COMPILED SASS (sm_100) =====

	.target	sm_100

	.elftype	@"ET_EXEC"


//--------------------- .note.nv.tkinfo           --------------------------
	.section	.note.nv.tkinfo,"",@"SHT_NOTE"
	.sectionflags	@"SHF_NOTE_NV_TKINFO"
	.tkinfo
        /*0018*/ 	.word	0x00000002
        /*0030*/ 	.string	""
        /*0030*/ 	.string	"ptxas"
        /*0030*/ 	.string	"Cuda compilation tools, release 13.0, V13.0.88"
        /*0030*/ 	.string	"Build cuda_13.0.r13.0/compiler.36424714_0"
        /*0030*/ 	.string	"-arch sm_100 -m 64 "



//--------------------- .note.nv.cuinfo           --------------------------
	.section	.note.nv.cuinfo,"",@"SHT_NOTE"
	.sectionflags	@"SHF_NOTE_NV_CUINFO"
        /*0018*/ 	.short	0x0002
        /*001a*/ 	.short	0x0064
        /*001c*/ 	.short	0x0082
	.zero		2


//--------------------- .nv.info                  --------------------------
	.section	.nv.info,"",@"SHT_CUDA_INFO"
	.align	4


	//----- nvinfo : EIATTR_REGCOUNT
	.align		4
        /*0000*/ 	.byte	0x04, 0x2f
        /*0002*/ 	.short	(.L_9 - .L_8)
	.align		4
.L_8:
        /*0004*/ 	.word	index@(_Z6kerneliiP12struct_ActorP13struct_StreetPiS3_S3_S3_S3_S3_)
        /*0008*/ 	.word	0x00000020


	//----- nvinfo : EIATTR_FRAME_SIZE
	.align		4
.L_9:
        /*000c*/ 	.byte	0x04, 0x11
        /*000e*/ 	.short	(.L_11 - .L_10)
	.align		4
.L_10:
        /*0010*/ 	.word	index@($__internal_0_$__cuda_sm20_div_rn_f64_full)
        /*0014*/ 	.word	0x00000000


	//----- nvinfo : EIATTR_FRAME_SIZE
	.align		4
.L_11:
        /*0018*/ 	.byte	0x04, 0x11
        /*001a*/ 	.short	(.L_13 - .L_12)
	.align		4
.L_12:
        /*001c*/ 	.word	index@(_Z6kerneliiP12struct_ActorP13struct_StreetPiS3_S3_S3_S3_S3_)
        /*0020*/ 	.word	0x00000000


	//----- nvinfo : EIATTR_MIN_STACK_SIZE
	.align		4
.L_13:
        /*0024*/ 	.byte	0x04, 0x12
        /*0026*/ 	.short	(.L_15 - .L_14)
	.align		4
.L_14:
        /*0028*/ 	.word	index@(_Z6kerneliiP12struct_ActorP13struct_StreetPiS3_S3_S3_S3_S3_)
        /*002c*/ 	.word	0x00000000
.L_15:


//--------------------- .nv.compat                --------------------------
	.section	.nv.compat,"",@"SHT_CUDA_COMPAT_INFO"
	.align	4
        /*0000*/ 	.byte	0x02, 0x09, 0x00, 0x00, 0x02, 0x02, 0x01, 0x00, 0x02, 0x05, 0x05, 0x00, 0x03, 0x07, 0x01, 0x01
        /*0010*/ 	.byte	0x02, 0x03, 0x00, 0x00, 0x02, 0x06, 0x01, 0x00, 0x04, 0x0b, 0x08, 0x00, 0x01, 0x00, 0x00, 0x00
        /*0020*/ 	.byte	0x00, 0x00, 0x00, 0x00


//--------------------- .nv.info._Z6kerneliiP12struct_ActorP13struct_StreetPiS3_S3_S3_S3_S3_ --------------------------
	.section	.nv.info._Z6kerneliiP12struct_ActorP13struct_StreetPiS3_S3_S3_S3_S3_,"",@"SHT_CUDA_INFO"
	.sectionflags	@""
	.align	4


	//----- nvinfo : EIATTR_CUDA_API_VERSION
	.align		4
        /*0000*/ 	.byte	0x04, 0x37
        /*0002*/ 	.short	(.L_17 - .L_16)
.L_16:
        /*0004*/ 	.word	0x00000082


	//----- nvinfo : EIATTR_KPARAM_INFO
	.align		4
.L_17:
        /*0008*/ 	.byte	0x04, 0x17
        /*000a*/ 	.short	(.L_19 - .L_18)
.L_18:
        /*000c*/ 	.word	0x00000000
        /*0010*/ 	.short	0x0009
        /*0012*/ 	.short	0x0040
        /*0014*/ 	.byte	0x00, 0xf5, 0x21, 0x00


	//----- nvinfo : EIATTR_KPARAM_INFO
	.align		4
.L_19:
        /*0018*/ 	.byte	0x04, 0x17
        /*001a*/ 	.short	(.L_21 - .L_20)
.L_20:
        /*001c*/ 	.word	0x00000000
        /*0020*/ 	.short	0x0008
        /*0022*/ 	.short	0x0038
        /*0024*/ 	.byte	0x00, 0xf5, 0x21, 0x00


	//----- nvinfo : EIATTR_KPARAM_INFO
	.align		4
.L_21:
        /*0028*/ 	.byte	0x04, 0x17
        /*002a*/ 	.short	(.L_23 - .L_22)
.L_22:
        /*002c*/ 	.word	0x00000000
        /*0030*/ 	.short	0x0007
        /*0032*/ 	.short	0x0030
        /*0034*/ 	.byte	0x00, 0xf5, 0x21, 0x00


	//----- nvinfo : EIATTR_KPARAM_INFO
	.align		4
.L_23:
        /*0038*/ 	.byte	0x04, 0x17
        /*003a*/ 	.short	(.L_25 - .L_24)
.L_24:
        /*003c*/ 	.word	0x00000000
        /*0040*/ 	.short	0x0006
        /*0042*/ 	.short	0x0028
        /*0044*/ 	.byte	0x00, 0xf5, 0x21, 0x00


	//----- nvinfo : EIATTR_KPARAM_INFO
	.align		4
.L_25:
        /*0048*/ 	.byte	0x04, 0x17
        /*004a*/ 	.short	(.L_27 - .L_26)
.L_26:
        /*004c*/ 	.word	0x00000000
        /*0050*/ 	.short	0x0005
        /*0052*/ 	.short	0x0020
        /*0054*/ 	.byte	0x00, 0xf5, 0x21, 0x00


	//----- nvinfo : EIATTR_KPARAM_INFO
	.align		4
.L_27:
        /*0058*/ 	.byte	0x04, 0x17
        /*005a*/ 	.short	(.L_29 - .L_28)
.L_28:
        /*005c*/ 	.word	0x00000000
        /*0060*/ 	.short	0x0004
        /*0062*/ 	.short	0x0018
        /*0064*/ 	.byte	0x00, 0xf5, 0x21, 0x00


	//----- nvinfo : EIATTR_KPARAM_INFO
	.align		4
.L_29:
        /*0068*/ 	.byte	0x04, 0x17
        /*006a*/ 	.short	(.L_31 - .L_30)
.L_30:
        /*006c*/ 	.word	0x00000000
        /*0070*/ 	.short	0x0003
        /*0072*/ 	.short	0x0010
        /*0074*/ 	.byte	0x00, 0xf5, 0x21, 0x00


	//----- nvinfo : EIATTR_KPARAM_INFO
	.align		4
.L_31:
        /*0078*/ 	.byte	0x04, 0x17
        /*007a*/ 	.short	(.L_33 - .L_32)
.L_32:
        /*007c*/ 	.word	0x00000000
        /*0080*/ 	.short	0x0002
        /*0082*/ 	.short	0x0008
        /*0084*/ 	.byte	0x00, 0xf5, 0x21, 0x00


	//----- nvinfo : EIATTR_KPARAM_INFO
	.align		4
.L_33:
        /*0088*/ 	.byte	0x04, 0x17
        /*008a*/ 	.short	(.L_35 - .L_34)
.L_34:
        /*008c*/ 	.word	0x00000000
        /*0090*/ 	.short	0x0001
        /*0092*/ 	.short	0x0004
        /*0094*/ 	.byte	0x00, 0xf0, 0x11, 0x00


	//----- nvinfo : EIATTR_KPARAM_INFO
	.align		4
.L_35:
        /*0098*/ 	.byte	0x04, 0x17
        /*009a*/ 	.short	(.L_37 - .L_36)
.L_36:
        /*009c*/ 	.word	0x00000000
        /*00a0*/ 	.short	0x0000
        /*00a2*/ 	.short	0x0000
        /*00a4*/ 	.byte	0x00, 0xf0, 0x11, 0x00


	//----- nvinfo : EIATTR_SPARSE_MMA_MASK
	.align		4
.L_37:
        /*00a8*/ 	.byte	0x03, 0x50
        /*00aa*/ 	.short	0x0000


	//----- nvinfo : EIATTR_MAXREG_COUNT
	.align		4
        /*00ac*/ 	.byte	0x03, 0x1b
        /*00ae*/ 	.short	0x00ff


	//----- nvinfo : EIATTR_NUM_BARRIERS
	.align		4
        /*00b0*/ 	.byte	0x02, 0x4c
        /*00b2*/ 	.byte	0x01
	.zero		1


	//----- nvinfo : EIATTR_MERCURY_ISA_VERSION
	.align		4
        /*00b4*/ 	.byte	0x03, 0x5f
        /*00b6*/ 	.short	0x0101


	//----- nvinfo : EIATTR_VRC_CTA_INIT_COUNT
	.align		4
        /*00b8*/ 	.byte	0x02, 0x4a
	.zero		1
	.zero		1


	//----- nvinfo : EIATTR_EXIT_INSTR_OFFSETS
	.align		4
        /*00bc*/ 	.byte	0x04, 0x1c
        /*00be*/ 	.short	(.L_39 - .L_38)


	//   ....[0]....
.L_38:
        /*00c0*/ 	.word	0x000001d0


	//   ....[1]....
        /*00c4*/ 	.word	0x00001000


	//----- nvinfo : EIATTR_CRS_STACK_SIZE
	.align		4
.L_39:
        /*00c8*/ 	.byte	0x04, 0x1e
        /*00ca*/ 	.short	(.L_41 - .L_40)
.L_40:
        /*00cc*/ 	.word	0x00000000


	//----- nvinfo : EIATTR_CBANK_PARAM_SIZE
	.align		4
.L_41:
        /*00d0*/ 	.byte	0x03, 0x19
        /*00d2*/ 	.short	0x0048


	//----- nvinfo : EIATTR_PARAM_CBANK
	.align		4
        /*00d4*/ 	.byte	0x04, 0x0a
        /*00d6*/ 	.short	(.L_43 - .L_42)
	.align		4
.L_42:
        /*00d8*/ 	.word	index@(.nv.constant0._Z6kerneliiP12struct_ActorP13struct_StreetPiS3_S3_S3_S3_S3_)
        /*00dc*/ 	.short	0x0380
        /*00de*/ 	.short	0x0048


	//----- nvinfo : EIATTR_SW_WAR
	.align		4
.L_43:
        /*00e0*/ 	.byte	0x04, 0x36
        /*00e2*/ 	.short	(.L_45 - .L_44)
.L_44:
        /*00e4*/ 	.word	0x00000008
.L_45:


//--------------------- .nv.callgraph             --------------------------
	.section	.nv.callgraph,"",@"SHT_CUDA_CALLGRAPH"
	.align	4
	.sectionentsize	8
	.align		4
        /*0000*/ 	.word	0x00000000
	.align		4
        /*0004*/ 	.word	0xffffffff
	.align		4
        /*0008*/ 	.word	0x00000000
	.align		4
        /*000c*/ 	.word	0xfffffffe
	.align		4
        /*0010*/ 	.word	0x00000000
	.align		4
        /*0014*/ 	.word	0xfffffffd
	.align		4
        /*0018*/ 	.word	0x00000000
	.align		4
        /*001c*/ 	.word	0xfffffffc


//--------------------- .nv.constant4             --------------------------
	.section	.nv.constant4,"a",@progbits
	.align	8
	.align		8
.nv.constant4:
        /*0000*/ 	.dword	d_Actors
	.align		8
        /*0008*/ 	.dword	d_Streets
	.align		8
        /*0010*/ 	.dword	d_Array_Street_arrays
	.align		8
        /*0018*/ 	.dword	d_Array_Street_offset
	.align		8
        /*0020*/ 	.dword	d_Array_Street_size
	.align		8
        /*0028*/ 	.dword	d_input_actor_id
	.align		8
        /*0030*/ 	.dword	d_jobs
	.align		8
        /*0038*/ 	.dword	d_randomn


//--------------------- .text._Z6kerneliiP12struct_ActorP13struct_StreetPiS3_S3_S3_S3_S3_ --------------------------
	.section	.text._Z6kerneliiP12struct_ActorP13struct_StreetPiS3_S3_S3_S3_S3_,"ax",@progbits
	.align	128
        .global         _Z6kerneliiP12struct_ActorP13struct_StreetPiS3_S3_S3_S3_S3_
        .type           _Z6kerneliiP12struct_ActorP13struct_StreetPiS3_S3_S3_S3_S3_,@function
        .size           _Z6kerneliiP12struct_ActorP13struct_StreetPiS3_S3_S3_S3_S3_,(.L_x_14 - _Z6kerneliiP12struct_ActorP13struct_StreetPiS3_S3_S3_S3_S3_)
        .other          _Z6kerneliiP12struct_ActorP13struct_StreetPiS3_S3_S3_S3_S3_,@"STO_CUDA_ENTRY STV_DEFAULT"
_Z6kerneliiP12struct_ActorP13struct_StreetPiS3_S3_S3_S3_S3_:
.text._Z6kerneliiP12struct_ActorP13struct_StreetPiS3_S3_S3_S3_S3_:
[----:B------:R-:W-:Y:S08]  /*0000*/  LDC R1, c[0x0][0x37c] ;  /* 0x0000df00ff017b82 */ /* 0x000ff00000000800 */
[----:B------:R-:W0:Y:S01]  /*0010*/  LDC.64 R8, c[0x4][RZ] ;  /* 0x01000000ff087b82 */ /* 0x000e220000000a00 */
[----:B------:R-:W0:Y:S07]  /*0020*/  LDCU.64 UR6, c[0x0][0x358] ;  /* 0x00006b00ff0677ac */ /* 0x000e2e0008000a00 */
[----:B------:R-:W0:Y:S08]  /*0030*/  LDC.64 R18, c[0x0][0x388] ;  /* 0x0000e200ff127b82 */ /* 0x000e300000000a00 */
[----:B------:R-:W1:Y:S08]  /*0040*/  LDC.64 R10, c[0x4][0x8] ;  /* 0x01000200ff0a7b82 */ /* 0x000e700000000a00 */
[----:B------:R-:W1:Y:S08]  /*0050*/  LDC.64 R20, c[0x0][0x390] ;  /* 0x0000e400ff147b82 */ /* 0x000e700000000a00 */
[----:B------:R-:W2:Y:S01]  /*0060*/  LDC.64 R4, c[0x0][0x398] ;  /* 0x0000e600ff047b82 */ /* 0x000ea20000000a00 */
[----:B0-----:R0:W-:Y:S07]  /*0070*/  STG.E.64 desc[UR6][R8.64], R18 ;  /* 0x0000001208007986 */ /* 0x0011ee000c101b06 */
[----:B------:R-:W2:Y:S08]  /*0080*/  LDC.64 R12, c[0x4][0x20] ;  /* 0x01000800ff0c7b82 */ /* 0x000eb00000000a00 */
[----:B------:R-:W3:Y:S01]  /*0090*/  LDC.64 R14, c[0x4][0x18] ;  /* 0x01000600ff0e7b82 */ /* 0x000ee20000000a00 */
[----:B-1----:R1:W-:Y:S07]  /*00a0*/  STG.E.64 desc[UR6][R10.64], R20 ;  /* 0x000000140a007986 */ /* 0x0023ee000c101b06 */
[----:B------:R-:W3:Y:S08]  /*00b0*/  LDC.64 R22, c[0x0][0x3a0] ;  /* 0x0000e800ff167b82 */ /* 0x000ef00000000a00 */
[----:B------:R-:W4:Y:S01]  /*00c0*/  LDC.64 R24, c[0x0][0x3a8] ;  /* 0x0000ea00ff187b82 */ /* 0x000f220000000a00 */
[----:B--2---:R2:W-:Y:S07]  /*00d0*/  STG.E.64 desc[UR6][R12.64], R4 ;  /* 0x000000040c007986 */ /* 0x0045ee000c101b06 */
[----:B------:R-:W4:Y:S08]  /*00e0*/  LDC.64 R16, c[0x4][0x10] ;  /* 0x01000400ff107b82 */ /* 0x000f300000000a00 */
[----:B------:R-:W5:Y:S01]  /*00f0*/  LDC.64 R6, c[0x4][0x28] ;  /* 0x01000a00ff067b82 */ /* 0x000f620000000a00 */
[----:B---3--:R2:W-:Y:S07]  /*0100*/  STG.E.64 desc[UR6][R14.64], R22 ;  /* 0x000000160e007986 */ /* 0x0085ee000c101b06 */
[----:B------:R-:W5:Y:S08]  /*0110*/  LDC.64 R26, c[0x0][0x3b0] ;  /* 0x0000ec00ff1a7b82 */ /* 0x000f700000000a00 */
[----:B------:R-:W3:Y:S01]  /*0120*/  LDC.64 R28, c[0x0][0x3b8] ;  /* 0x0000ee00ff1c7b82 */ /* 0x000ee20000000a00 */
[----:B----4-:R2:W-:Y:S07]  /*0130*/  STG.E.64 desc[UR6][R16.64], R24 ;  /* 0x0000001810007986 */ /* 0x0105ee000c101b06 */
[----:B0-----:R-:W3:Y:S08]  /*0140*/  LDC.64 R8, c[0x4][0x30] ;  /* 0x01000c00ff087b82 */ /* 0x001ef00000000a00 */
[----:B------:R-:W0:Y:S01]  /*0150*/  LDC.64 R18, c[0x4][0x38] ;  /* 0x01000e00ff127b82 */ /* 0x000e220000000a00 */
[----:B-----5:R2:W-:Y:S07]  /*0160*/  STG.E.64 desc[UR6][R6.64], R26 ;  /* 0x0000001a06007986 */ /* 0x0205ee000c101b06 */
[----:B-1----:R-:W0:Y:S08]  /*0170*/  LDC.64 R10, c[0x0][0x3c0] ;  /* 0x0000f000ff0a7b82 */ /* 0x002e300000000a00 */
[----:B------:R-:W1:Y:S01]  /*0180*/  LDC R3, c[0x0][0x384] ;  /* 0x0000e100ff037b82 */ /* 0x000e620000000800 */
[----:B---3--:R2:W-:Y:S04]  /*0190*/  STG.E.64 desc[UR6][R8.64], R28 ;  /* 0x0000001c08007986 */ /* 0x0085e8000c101b06 */
[----:B0-----:R2:W-:Y:S03]  /*01a0*/  STG.E.64 desc[UR6][R18.64], R10 ;  /* 0x0000000a12007986 */ /* 0x0015e6000c101b06 */
[----:B------:R-:W-:Y:S01]  /*01b0*/  BAR.SYNC.DEFER_BLOCKING 0x0 ;  /* 0x0000000000007b1d */ /* 0x000fe20000010000 */
[----:B-1----:R-:W-:-:S13]  /*01c0*/  ISETP.GE.AND P0, PT, R3, 0x1, PT ;  /* 0x000000010300780c */ /* 0x002fda0003f06270 */
[----:B--2---:R-:W-:Y:S05]  /*01d0*/  @!P0 EXIT ;  /* 0x000000000000894d */ /* 0x004fea0003800000 */
[----:B------:R-:W2:Y:S01]  /*01e0*/  LDG.E.64 R8, desc[UR6][R8.64] ;  /* 0x0000000608087981 */ /* 0x000ea2000c1e1b00 */
[----:B------:R-:W0:Y:S01]  /*01f0*/  LDCU UR4, c[0x0][0x360] ;  /* 0x00006c00ff0477ac */ /* 0x000e220008000800 */
[----:B------:R-:W0:Y:S01]  /*0200*/  S2R R11, SR_TID.X ;  /* 0x00000000000b7919 */ /* 0x000e220000002100 */
[----:B------:R-:W0:Y:S01]  /*0210*/  S2R R0, SR_CTAID.X ;  /* 0x0000000000007919 */ /* 0x000e220000002500 */
[----:B------:R-:W3:Y:S01]  /*0220*/  LDG.E.64 R6, desc[UR6][R6.64] ;  /* 0x0000000606067981 */ /* 0x000ee2000c1e1b00 */
[----:B0-----:R-:W-:Y:S01]  /*0230*/  IMAD R11, R0, UR4, R11 ;  /* 0x00000004000b7c24 */ /* 0x001fe2000f8e020b */
[----:B------:R-:W0:Y:S03]  /*0240*/  LDCU UR4, c[0x0][0x380] ;  /* 0x00007000ff0477ac */ /* 0x000e260008000800 */
[----:B--2---:R-:W-:-:S06]  /*0250*/  IMAD.WIDE R10, R11, 0x4, R8 ;  /* 0x000000040b0a7825 */ /* 0x004fcc00078e0208 */
[----:B------:R-:W3:Y:S01]  /*0260*/  LD.E R11, desc[UR6][R10.64] ;  /* 0x000000060a0b7980 */ /* 0x000ee2000c101900 */
[----:B------:R-:W-:Y:S01]  /*0270*/  IMAD.MOV.U32 R4, RZ, RZ, 0x3f800000 ;  /* 0x3f800000ff047424 */ /* 0x000fe200078e00ff */
[----:B0-----:R-:W-:Y:S01]  /*0280*/  ISETP.NE.AND P0, PT, RZ, UR4, PT ;  /* 0x00000004ff007c0c */ /* 0x001fe2000bf05270 */
[----:B---3--:R-:W-:-:S05]  /*0290*/  IMAD.WIDE R12, R11, 0x4, R6 ;  /* 0x000000040b0c7825 */ /* 0x008fca00078e0206 */
[----:B------:R0:W5:Y:S01]  /*02a0*/  LD.E R2, desc[UR6][R12.64] ;  /* 0x000000060c027980 */ /* 0x000162000c101900 */
[----:B------:R-:W-:Y:S01]  /*02b0*/  IMAD.MOV R3, RZ, RZ, -R3 ;  /* 0x000000ffff037224 */ /* 0x000fe200078e0a03 */
[----:B------:R-:W-:-:S07]  /*02c0*/  FSEL R4, R4, 0.75, !P0 ;  /* 0x3f40000004047808 */ /* 0x000fce0004000000 */
.L_x_7:
[----:B01----:R-:W1:Y:S02]  /*02d0*/  LDC.64 R8, c[0x4][RZ] ;  /* 0x01000000ff087b82 */ /* 0x003e640000000a00 */
[----:B-1----:R-:W2:Y:S02]  /*02e0*/  LDG.E.64 R6, desc[UR6][R8.64] ;  /* 0x0000000608067981 */ /* 0x002ea4000c1e1b00 */
[----:B--2--5:R-:W-:-:S05]  /*02f0*/  IMAD.WIDE R6, R2, 0x38, R6 ;  /* 0x0000003802067825 */ /* 0x024fca00078e0206 */
[----:B------:R-:W2:Y:S01]  /*0300*/  LD.E R0, desc[UR6][R6.64+0xc] ;  /* 0x00000c0606007980 */ /* 0x000ea2000c101900 */
[----:B------:R-:W-:Y:S01]  /*0310*/  VIADD R3, R3, 0x1 ;  /* 0x0000000103037836 */ /* 0x000fe20000000000 */
[----:B------:R-:W-:Y:S01]  /*0320*/  UMOV UR4, URZ ;  /* 0x000000ff00047c82 */ /* 0x000fe20008000000 */
[----:B------:R-:W-:Y:S01]  /*0330*/  BSSY.RECONVERGENT B0, `(.L_x_0) ;  /* 0x00000cb000007945 */ /* 0x000fe20003800200 */
[----:B------:R-:W-:Y:S02]  /*0340*/  IMAD.MOV.U32 R19, RZ, RZ, 0x404e0000 ;  /* 0x404e0000ff137424 */ /* 0x000fe400078e00ff */
[----:B------:R-:W-:Y:S02]  /*0350*/  ISETP.NE.AND P1, PT, R3, RZ, PT ;  /* 0x000000ff0300720c */ /* 0x000fe40003f25270 */
[----:B--2---:R-:W-:-:S13]  /*0360*/  ISETP.NE.AND P0, PT, R0, 0x1, PT ;  /* 0x000000010000780c */ /* 0x004fda0003f05270 */
[----:B------:R-:W-:Y:S05]  /*0370*/  @!P0 BRA `(.L_x_1) ;  /* 0x0000000400808947 */ /* 0x000fea0003800000 */
[----:B------:R-:W-:-:S13]  /*0380*/  ISETP.NE.AND P0, PT, R0, RZ, PT ;  /* 0x000000ff0000720c */ /* 0x000fda0003f05270 */
[----:B------:R-:W-:Y:S05]  /*0390*/  @P0 BRA `(.L_x_2) ;  /* 0x0000000c00100947 */ /* 0x000fea0003800000 */
[----:B------:R-:W1:Y:S01]  /*03a0*/  LDC.64 R16, c[0x4][0x8] ;  /* 0x01000200ff107b82 */ /* 0x000e620000000a00 */
[----:B------:R-:W2:Y:S04]  /*03b0*/  LD.E R11, desc[UR6][R6.64+0x4] ;  /* 0x00000406060b7980 */ /* 0x000ea8000c101900 */
[----:B------:R-:W3:Y:S04]  /*03c0*/  LD.E R0, desc[UR6][R6.64+0x8] ;  /* 0x0000080606007980 */ /* 0x000ee8000c101900 */
[----:B------:R-:W4:Y:S04]  /*03d0*/  LD.E R22, desc[UR6][R6.64] ;  /* 0x0000000606167980 */ /* 0x000f28000c101900 */
[----:B-1----:R-:W2:Y:S01]  /*03e0*/  LDG.E.64 R8, desc[UR6][R16.64] ;  /* 0x0000000610087981 */ /* 0x002ea2000c1e1b00 */
[----:B0-----:R-:W0:Y:S01]  /*03f0*/  MUFU.RCP64H R13, 60 ;  /* 0x404e0000000d7908 */ /* 0x001e220000001800 */
[----:B------:R-:W-:-:S02]  /*0400*/  IMAD.MOV.U32 R12, RZ, RZ, 0x1 ;  /* 0x00000001ff0c7424 */ /* 0x000fc400078e00ff */
[----:B--2---:R-:W-:-:S06]  /*0410*/  IMAD.WIDE R10, R11, 0x20, R8 ;  /* 0x000000200b0a7825 */ /* 0x004fcc00078e0208 */
[----:B------:R-:W3:Y:S01]  /*0420*/  LD.E R11, desc[UR6][R10.64+0x4] ;  /* 0x000004060a0b7980 */ /* 0x000ee2000c101900 */
[----:B------:R-:W-:Y:S02]  /*0430*/  HFMA2 R9, -RZ, RZ, 2.15234375, 0 ;  /* 0x404e0000ff097431 */ /* 0x000fe400000001ff */
[----:B------:R-:W-:-:S06]  /*0440*/  IMAD.MOV.U32 R8, RZ, RZ, 0x0 ;  /* 0x00000000ff087424 */ /* 0x000fcc00078e00ff */
[----:B0-----:R-:W-:-:S08]  /*0450*/  DFMA R14, R12, -R8, 1 ;  /* 0x3ff000000c0e742b */ /* 0x001fd00000000808 */
[----:B------:R-:W-:-:S08]  /*0460*/  DFMA R14, R14, R14, R14 ;  /* 0x0000000e0e0e722b */ /* 0x000fd0000000000e */
[----:B------:R-:W-:-:S08]  /*0470*/  DFMA R14, R12, R14, R12 ;  /* 0x0000000e0c0e722b */ /* 0x000fd0000000000c */
[----:B------:R-:W-:-:S08]  /*0480*/  DFMA R8, R14, -R8, 1 ;  /* 0x3ff000000e08742b */ /* 0x000fd00000000808 */
[----:B------:R-:W-:Y:S01]  /*0490*/  DFMA R8, R14, R8, R14 ;  /* 0x000000080e08722b */ /* 0x000fe2000000000e */
[----:B----4-:R-:W-:Y:S01]  /*04a0*/  F2F.F64.F32 R22, R22 ;  /* 0x0000001600167310 */ /* 0x010fe20000201800 */
[----:B------:R-:W-:Y:S01]  /*04b0*/  BSSY.RECONVERGENT B1, `(.L_x_3) ;  /* 0x0000011000017945 */ /* 0x000fe20003800200 */
[----:B---3--:R-:W-:-:S05]  /*04c0*/  FMNMX R5, R0, R11, PT ;  /* 0x0000000b00057209 */ /* 0x008fca0003800000 */
[----:B------:R-:W-:-:S04]  /*04d0*/  FMUL R5, R4, R5 ;  /* 0x0000000504057220 */ /* 0x000fc80000400000 */
[----:B------:R-:W0:Y:S02]  /*04e0*/  F2F.F64.F32 R10, R5 ;  /* 0x00000005000a7310 */ /* 0x000e240000201800 */
[----:B0-----:R-:W-:-:S08]  /*04f0*/  DMUL R12, R10, R8 ;  /* 0x000000080a0c7228 */ /* 0x001fd00000000000 */
[----:B------:R-:W-:-:S08]  /*0500*/  DFMA R14, R12, -60, R10 ;  /* 0xc04e00000c0e782b */ /* 0x000fd0000000000a */
[----:B------:R-:W-:Y:S01]  /*0510*/  DFMA R8, R8, R14, R12 ;  /* 0x0000000e0808722b */ /* 0x000fe2000000000c */
[----:B------:R-:W-:-:S09]  /*0520*/  FSETP.GEU.AND P2, PT, |R11|, 6.5827683646048100446e-37, PT ;  /* 0x036000000b00780b */ /* 0x000fd20003f4e200 */
[----:B------:R-:W-:-:S05]  /*0530*/  FFMA R0, RZ, 3.21875, R9 ;  /* 0x404e0000ff007823 */ /* 0x000fca0000000009 */
[----:B------:R-:W-:-:S13]  /*0540*/  FSETP.GT.AND P0, PT, |R0|, 1.469367938527859385e-39, PT ;  /* 0x001000000000780b */ /* 0x000fda0003f04200 */
[----:B------:R-:W-:Y:S05]  /*0550*/  @P0 BRA P2, `(.L_x_4) ;  /* 0x0000000000180947 */ /* 0x000fea0001000000 */
[----:B------:R-:W-:Y:S01]  /*0560*/  IMAD.MOV.U32 R12, RZ, RZ, R10 ;  /* 0x000000ffff0c7224 */ /* 0x000fe200078e000a */
[----:B------:R-:W-:Y:S01]  /*0570*/  MOV R0, 0x5a0 ;  /* 0x000005a000007802 */ /* 0x000fe20000000f00 */
[----:B------:R-:W-:-:S07]  /*0580*/  IMAD.MOV.U32 R13, RZ, RZ, R11 ;  /* 0x000000ffff0d7224 */ /* 0x000fce00078e000b */
[----:B------:R-:W-:Y:S05]  /*0590*/  CALL.REL.NOINC `($__internal_0_$__cuda_sm20_div_rn_f64_full) ;  /* 0x00000008009c7944 */ /* 0x000fea0003c00000 */
[----:B------:R-:W-:Y:S01]  /*05a0*/  IMAD.MOV.U32 R8, RZ, RZ, R16 ;  /* 0x000000ffff087224 */ /* 0x000fe200078e0010 */
[----:B------:R-:W-:-:S07]  /*05b0*/  MOV R9, R17 ;  /* 0x0000001100097202 */ /* 0x000fce0000000f00 */
.L_x_4:
[----:B------:R-:W-:Y:S05]  /*05c0*/  BSYNC.RECONVERGENT B1 ;  /* 0x0000000000017941 */ /* 0x000fea0003800200 */
.L_x_3:
[----:B------:R-:W-:Y:S01]  /*05d0*/  DADD R22, R22, R8 ;  /* 0x0000000016167229 */ /* 0x000fe20000000008 */
[----:B------:R-:W0:Y:S09]  /*05e0*/  LDC.64 R10, c[0x4][RZ] ;  /* 0x01000000ff0a7b82 */ /* 0x000e320000000a00 */
[----:B------:R-:W1:Y:S02]  /*05f0*/  F2F.F32.F64 R23, R22 ;  /* 0x0000001600177310 */ /* 0x000e640000301000 */
[----:B-1----:R1:W-:Y:S04]  /*0600*/  ST.E desc[UR6][R6.64], R23 ;  /* 0x0000001706007985 */ /* 0x0023e8000c101906 */
[----:B0-----:R-:W2:Y:S01]  /*0610*/  LDG.E.64 R8, desc[UR6][R10.64] ;  /* 0x000000060a087981 */ /* 0x001ea2000c1e1b00 */
[----:B------:R-:W0:Y:S03]  /*0620*/  LDC.64 R14, c[0x4][0x8] ;  /* 0x01000200ff0e7b82 */ /* 0x000e260000000a00 */
[----:B0-----:R-:W3:Y:S01]  /*0630*/  LDG.E.64 R12, desc[UR6][R14.64] ;  /* 0x000000060e0c7981 */ /* 0x001ee2000c1e1b00 */
[----:B--2---:R-:W-:-:S05]  /*0640*/  IMAD.WIDE R8, R2, 0x38, R8 ;  /* 0x0000003802087825 */ /* 0x004fca00078e0208 */
[----:B------:R-:W3:Y:S04]  /*0650*/  LD.E R0, desc[UR6][R8.64+0x4] ;  /* 0x0000040608007980 */ /* 0x000ee8000c101900 */
[----:B------:R-:W2:Y:S01]  /*0660*/  LD.E R5, desc[UR6][R8.64] ;  /* 0x0000000608057980 */ /* 0x000ea2000c101900 */
[----:B---3--:R-:W-:-:S05]  /*0670*/  IMAD.WIDE R12, R0, 0x20, R12 ;  /* 0x00000020000c7825 */ /* 0x008fca00078e020c */
[----:B------:R-:W2:Y:S02]  /*0680*/  LD.E R16, desc[UR6][R12.64] ;  /* 0x000000060c107980 */ /* 0x000ea4000c101900 */
[----:B--2---:R-:W-:-:S13]  /*0690*/  FSETP.GE.AND P0, PT, R5, R16, PT ;  /* 0x000000100500720b */ /* 0x004fda0003f06000 */
[----:B-1----:R-:W-:Y:S05]  /*06a0*/  @!P0 BRA `(.L_x_2) ;  /* 0x00000008004c8947 */ /* 0x002fea0003800000 */
[----:B------:R-:W0:Y:S01]  /*06b0*/  LDC.64 R20, c[0x4][0x20] ;  /* 0x01000800ff147b82 */ /* 0x000e220000000a00 */
[----:B------:R-:W2:Y:S04]  /*06c0*/  LD.E R13, desc[UR6][R12.64+0x8] ;  /* 0x000008060c0d7980 */ /* 0x000ea8000c101900 */
[----:B0-----:R-:W2:Y:S03]  /*06d0*/  LDG.E.64 R16, desc[UR6][R20.64] ;  /* 0x0000000614107981 */ /* 0x001ea6000c1e1b00 */
[----:B------:R-:W0:Y:S02]  /*06e0*/  LDC.64 R14, c[0x4][0x38] ;  /* 0x01000e00ff0e7b82 */ /* 0x000e240000000a00 */
[----:B0-----:R-:W3:Y:S06]  /*06f0*/  LDG.E.64 R14, desc[UR6][R14.64] ;  /* 0x000000060e0e7981 */ /* 0x001eec000c1e1b00 */
[----:B------:R-:W0:Y:S02]  /*0700*/  LDC.64 R24, c[0x4][0x18] ;  /* 0x01000600ff187b82 */ /* 0x000e240000000a00 */
[----:B0-----:R-:W4:Y:S06]  /*0710*/  LDG.E.64 R6, desc[UR6][R24.64] ;  /* 0x0000000618067981 */ /* 0x001f2c000c1e1b00 */
[----:B------:R-:W0:Y:S01]  /*0720*/  LDC.64 R22, c[0x4][0x10] ;  /* 0x01000400ff167b82 */ /* 0x000e220000000a00 */
[----:B--2---:R-:W-:-:S05]  /*0730*/  IMAD.WIDE R18, R13, 0x4, R16 ;  /* 0x000000040d127825 */ /* 0x004fca00078e0210 */
[----:B------:R-:W2:Y:S01]  /*0740*/  LD.E R5, desc[UR6][R18.64] ;  /* 0x0000000612057980 */ /* 0x000ea2000c101900 */
[----:B---3--:R-:W-:-:S05]  /*0750*/  IMAD.WIDE R16, R0, 0x4, R14 ;  /* 0x0000000400107825 */ /* 0x008fca00078e020e */
[----:B------:R-:W3:Y:S01]  /*0760*/  LD.E R0, desc[UR6][R16.64] ;  /* 0x0000000610007980 */ /* 0x000ee2000c101900 */
[----:B----4-:R-:W-:-:S03]  /*0770*/  IMAD.WIDE R12, R13, 0x4, R6 ;  /* 0x000000040d0c7825 */ /* 0x010fc600078e0206 */
[----:B0-----:R-:W4:Y:S04]  /*0780*/  LDG.E.64 R6, desc[UR6][R22.64] ;  /* 0x0000000616067981 */ /* 0x001f28000c1e1b00 */
[----:B------:R0:W5:Y:S01]  /*0790*/  LD.E R12, desc[UR6][R12.64] ;  /* 0x000000060c0c7980 */ /* 0x000162000c101900 */
[----:B--2---:R-:W-:-:S04]  /*07a0*/  IABS R26, R5 ;  /* 0x00000005001a7213 */ /* 0x004fc80000000000 */
[----:B------:R-:W1:Y:S08]  /*07b0*/  I2F.RP R20, R26 ;  /* 0x0000001a00147306 */ /* 0x000e700000209400 */
[----:B-1----:R-:W1:Y:S02]  /*07c0*/  MUFU.RCP R20, R20 ;  /* 0x0000001400147308 */ /* 0x002e640000001000 */
[----:B-1----:R-:W-:-:S06]  /*07d0*/  VIADD R14, R20, 0xffffffe ;  /* 0x0ffffffe140e7836 */ /* 0x002fcc0000000000 */
[----:B------:R1:W2:Y:S01]  /*07e0*/  F2I.FTZ.U32.TRUNC.NTZ R15, R14 ;  /* 0x0000000e000f7305 */ /* 0x0002a2000021f000 */
[----:B---3--:R-:W-:Y:S02]  /*07f0*/  IABS R16, R0 ;  /* 0x0000000000107213 */ /* 0x008fe40000000000 */
[----:B0-----:R-:W-:Y:S01]  /*0800*/  IABS R13, R5 ;  /* 0x00000005000d7213 */ /* 0x001fe20000000000 */
[----:B-1----:R-:W-:Y:S02]  /*0810*/  IMAD.MOV.U32 R14, RZ, RZ, RZ ;  /* 0x000000ffff0e7224 */ /* 0x002fe400078e00ff */
[----:B--2---:R-:W-:-:S04]  /*0820*/  IMAD.MOV R17, RZ, RZ, -R15 ;  /* 0x000000ffff117224 */ /* 0x004fc800078e0a0f */
[----:B------:R-:W-:-:S04]  /*0830*/  IMAD R17, R17, R26, RZ ;  /* 0x0000001a11117224 */ /* 0x000fc800078e02ff */
[----:B------:R-:W-:-:S04]  /*0840*/  IMAD.HI.U32 R15, R15, R17, R14 ;  /* 0x000000110f0f7227 */ /* 0x000fc800078e000e */
[----:B------:R-:W-:Y:S02]  /*0850*/  IMAD.MOV R13, RZ, RZ, -R13 ;  /* 0x000000ffff0d7224 */ /* 0x000fe400078e0a0d */
[----:B------:R-:W-:-:S04]  /*0860*/  IMAD.HI.U32 R15, R15, R16, RZ ;  /* 0x000000100f0f7227 */ /* 0x000fc800078e00ff */
[----:B------:R-:W-:-:S05]  /*0870*/  IMAD R15, R15, R13, R16 ;  /* 0x0000000d0f0f7224 */ /* 0x000fca00078e0210 */
[----:B------:R-:W-:Y:S02]  /*0880*/  ISETP.GT.U32.AND P0, PT, R26, R15, PT ;  /* 0x0000000f1a00720c */ /* 0x000fe40003f04070 */
[----:B------:R-:W-:-:S11]  /*0890*/  ISETP.GE.AND P3, PT, R0, RZ, PT ;  /* 0x000000ff0000720c */ /* 0x000fd60003f66270 */
[----:B------:R-:W-:-:S04]  /*08a0*/  @!P0 IADD3 R15, PT, PT, R15, -R26, RZ ;  /* 0x8000001a0f0f8210 */ /* 0x000fc80007ffe0ff */
[----:B------:R-:W-:Y:S02]  /*08b0*/  ISETP.GT.U32.AND P2, PT, R26, R15, PT ;  /* 0x0000000f1a00720c */ /* 0x000fe40003f44070 */
[----:B------:R-:W-:-:S11]  /*08c0*/  ISETP.NE.AND P0, PT, R5, RZ, PT ;  /* 0x000000ff0500720c */ /* 0x000fd60003f05270 */
[----:B------:R-:W-:-:S04]  /*08d0*/  @!P2 IMAD.IADD R15, R15, 0x1, -R26 ;  /* 0x000000010f0fa824 */ /* 0x000fc800078e0a1a */
[----:B------:R-:W-:Y:S01]  /*08e0*/  @!P3 IMAD.MOV R15, RZ, RZ, -R15 ;  /* 0x000000ffff0fb224 */ /* 0x000fe200078e0a0f */
[----:B------:R-:W-:-:S05]  /*08f0*/  @!P0 LOP3.LUT R15, RZ, R5, RZ, 0x33, !PT ;  /* 0x00000005ff0f8212 */ /* 0x000fca00078e33ff */
[----:B-----5:R-:W-:-:S04]  /*0900*/  IMAD.IADD R15, R15, 0x1, R12 ;  /* 0x000000010f0f7824 */ /* 0x020fc800078e020c */
[----:B----4-:R-:W-:-:S06]  /*0910*/  IMAD.WIDE R6, R15, 0x4, R6 ;  /* 0x000000040f067825 */ /* 0x010fcc00078e0206 */
[----:B------:R-:W2:Y:S04]  /*0920*/  LD.E R7, desc[UR6][R6.64] ;  /* 0x0000000606077980 */ /* 0x000ea8000c101900 */
[----:B--2---:R1:W-:Y:S04]  /*0930*/  ST.E desc[UR6][R8.64+0x4], R7 ;  /* 0x0000040708007985 */ /* 0x0043e8000c101906 */
[----:B------:R-:W2:Y:S02]  /*0940*/  LDG.E.64 R10, desc[UR6][R10.64] ;  /* 0x000000060a0a7981 */ /* 0x000ea4000c1e1b00 */
[----:B--2---:R-:W-:-:S05]  /*0950*/  IMAD.WIDE R12, R2, 0x38, R10 ;  /* 0x00000038020c7825 */ /* 0x004fca00078e020a */
[----:B------:R1:W-:Y:S01]  /*0960*/  ST.E desc[UR6][R12.64], RZ ;  /* 0x000000ff0c007985 */ /* 0x0003e2000c101906 */
[----:B------:R-:W-:Y:S05]  /*0970*/  BRA `(.L_x_2) ;  /* 0x0000000400987947 */ /* 0x000fea0003800000 */
.L_x_1:
[----:B------:R-:W2:Y:S01]  /*0980*/  LD.E R22, desc[UR6][R6.64] ;  /* 0x0000000606167980 */ /* 0x000ea2000c101900 */
[----:B------:R-:W1:Y:S03]  /*0990*/  LDC.64 R14, c[0x4][0x38] ;  /* 0x01000e00ff0e7b82 */ /* 0x000e660000000a00 */
[----:B-1----:R-:W0:Y:S01]  /*09a0*/  LDG.E.64 R8, desc[UR6][R14.64] ;  /* 0x000000060e087981 */ /* 0x002e22000c1e1b00 */
[----:B--2---:R-:W-:-:S06]  /*09b0*/  FMUL R0, R22, R22 ;  /* 0x0000001616007220 */ /* 0x004fcc0000400000 */
[----:B------:R-:W1:Y:S02]  /*09c0*/  F2I.TRUNC.NTZ R0, R0 ;  /* 0x0000000000007305 */ /* 0x000e64000020f100 */
[----:B-1----:R-:W-:-:S05]  /*09d0*/  IMAD.HI R5, R0, 0x10624dd3, RZ ;  /* 0x10624dd300057827 */ /* 0x002fca00078e02ff */
[----:B------:R-:W-:-:S04]  /*09e0*/  SHF.R.U32.HI R10, RZ, 0x1f, R5 ;  /* 0x0000001fff0a7819 */ /* 0x000fc80000011605 */
[----:B------:R-:W-:-:S05]  /*09f0*/  LEA.HI.SX32 R5, R5, R10, 0x1b ;  /* 0x0000000a05057211 */ /* 0x000fca00078fdaff */
[----:B------:R-:W-:-:S04]  /*0a00*/  IMAD R5, R5, -0x1f4, R0 ;  /* 0xfffffe0c05057824 */ /* 0x000fc800078e0200 */
[----:B0-----:R-:W-:-:S06]  /*0a10*/  IMAD.WIDE R12, R5, 0x4, R8 ;  /* 0x00000004050c7825 */ /* 0x001fcc00078e0208 */
[----:B------:R0:W2:Y:S01]  /*0a20*/  LD.E R13, desc[UR6][R12.64] ;  /* 0x000000060c0d7980 */ /* 0x0000a2000c101900 */
[----:B------:R-:W1:Y:S01]  /*0a30*/  MUFU.RCP64H R11, 60 ;  /* 0x404e0000000b7908 */ /* 0x000e620000001800 */
[----:B------:R-:W-:Y:S02]  /*0a40*/  HFMA2 R9, -RZ, RZ, 2.15234375, 0 ;  /* 0x404e0000ff097431 */ /* 0x000fe400000001ff */
[----:B------:R-:W-:Y:S01]  /*0a50*/  IMAD.MOV.U32 R8, RZ, RZ, 0x0 ;  /* 0x00000000ff087424 */ /* 0x000fe200078e00ff */
[----:B------:R-:W-:Y:S01]  /*0a60*/  BSSY.RECONVERGENT B1, `(.L_x_5) ;  /* 0x000001d000017945 */ /* 0x000fe20003800200 */
[----:B------:R-:W-:-:S03]  /*0a70*/  IMAD.MOV.U32 R10, RZ, RZ, 0x1 ;  /* 0x00000001ff0a7424 */ /* 0x000fc600078e00ff */
[----:B------:R-:W-:Y:S01]  /*0a80*/  F2F.F64.F32 R22, R22 ;  /* 0x0000001600167310 */ /* 0x000fe20000201800 */
[----:B0-----:R-:W-:Y:S02]  /*0a90*/  IMAD.MOV.U32 R12, RZ, RZ, RZ ;  /* 0x000000ffff0c7224 */ /* 0x001fe400078e00ff */
[----:B-1----:R-:W-:-:S08]  /*0aa0*/  DFMA R14, R10, -R8, 1 ;  /* 0x3ff000000a0e742b */ /* 0x002fd00000000808 */
[----:B------:R-:W-:-:S08]  /*0ab0*/  DFMA R14, R14, R14, R14 ;  /* 0x0000000e0e0e722b */ /* 0x000fd0000000000e */
[----:B------:R-:W-:-:S08]  /*0ac0*/  DFMA R14, R10, R14, R10 ;  /* 0x0000000e0a0e722b */ /* 0x000fd0000000000a */
[----:B------:R-:W-:-:S08]  /*0ad0*/  DFMA R8, R14, -R8, 1 ;  /* 0x3ff000000e08742b */ /* 0x000fd00000000808 */
[----:B------:R-:W-:Y:S01]  /*0ae0*/  DFMA R14, R14, R8, R14 ;  /* 0x000000080e0e722b */ /* 0x000fe2000000000e */
[----:B--2---:R-:W-:-:S05]  /*0af0*/  IMAD.HI R5, R13, -0x6db6db6d, R12 ;  /* 0x924924930d057827 */ /* 0x004fca00078e020c */
[----:B------:R-:W-:-:S04]  /*0b00*/  SHF.R.U32.HI R0, RZ, 0x1f, R5 ;  /* 0x0000001fff007819 */ /* 0x000fc80000011605 */
[----:B------:R-:W-:-:S05]  /*0b10*/  LEA.HI.SX32 R5, R5, R0, 0x1e ;  /* 0x0000000005057211 */ /* 0x000fca00078ff2ff */
[----:B------:R-:W-:-:S04]  /*0b20*/  IMAD R5, R5, -0x7, R13 ;  /* 0xfffffff905057824 */ /* 0x000fc800078e020d */
[----:B------:R-:W-:-:S05]  /*0b30*/  VIADD R5, R5, 0xfffffffe ;  /* 0xfffffffe05057836 */ /* 0x000fca0000000000 */
[----:B------:R-:W-:-:S04]  /*0b40*/  I2FP.F32.S32 R5, R5 ;  /* 0x0000000500057245 */ /* 0x000fc80000201400 */
[----:B------:R-:W0:Y:S02]  /*0b50*/  F2F.F64.F32 R10, R5 ;  /* 0x00000005000a7310 */ /* 0x000e240000201800 */
[----:B0-----:R-:W-:Y:S01]  /*0b60*/  DMUL R8, R14, R10 ;  /* 0x0000000a0e087228 */ /* 0x001fe20000000000 */
[----:B------:R-:W-:-:S07]  /*0b70*/  FSETP.GEU.AND P2, PT, |R11|, 6.5827683646048100446e-37, PT ;  /* 0x036000000b00780b */ /* 0x000fce0003f4e200 */
[----:B------:R-:W-:-:S08]  /*0b80*/  DFMA R12, R8, -60, R10 ;  /* 0xc04e0000080c782b */ /* 0x000fd0000000000a */
[----:B------:R-:W-:-:S10]  /*0b90*/  DFMA R8, R14, R12, R8 ;  /* 0x0000000c0e08722b */ /* 0x000fd40000000008 */
[----:B------:R-:W-:-:S05]  /*0ba0*/  FFMA R0, RZ, 3.21875, R9 ;  /* 0x404e0000ff007823 */ /* 0x000fca0000000009 */
[----:B------:R-:W-:-:S13]  /*0bb0*/  FSETP.GT.AND P0, PT, |R0|, 1.469367938527859385e-39, PT ;  /* 0x001000000000780b */ /* 0x000fda0003f04200 */
[----:B------:R-:W-:Y:S05]  /*0bc0*/  @P0 BRA P2, `(.L_x_6) ;  /* 0x0000000000180947 */ /* 0x000fea0001000000 */
[----:B------:R-:W-:Y:S01]  /*0bd0*/  IMAD.MOV.U32 R12, RZ, RZ, R10 ;  /* 0x000000ffff0c7224 */ /* 0x000fe200078e000a */
[----:B------:R-:W-:Y:S02]  /*0be0*/  MOV R13, R11 ;  /* 0x0000000b000d7202 */ /* 0x000fe40000000f00 */
[----:B------:R-:W-:-:S07]  /*0bf0*/  MOV R0, 0xc10 ;  /* 0x00000c1000007802 */ /* 0x000fce0000000f00 */
[----:B------:R-:W-:Y:S05]  /*0c00*/  CALL.REL.NOINC `($__internal_0_$__cuda_sm20_div_rn_f64_full) ;  /* 0x0000000400007944 */ /* 0x000fea0003c00000 */
[----:B------:R-:W-:Y:S02]  /*0c10*/  IMAD.MOV.U32 R8, RZ, RZ, R16 ;  /* 0x000000ffff087224 */ /* 0x000fe400078e0010 */
[----:B------:R-:W-:-:S07]  /*0c20*/  IMAD.MOV.U32 R9, RZ, RZ, R17 ;  /* 0x000000ffff097224 */ /* 0x000fce00078e0011 */
.L_x_6:
[----:B------:R-:W-:Y:S05]  /*0c30*/  BSYNC.RECONVERGENT B1 ;  /* 0x0000000000017941 */ /* 0x000fea0003800200 */
.L_x_5:
        /* <DEDUP_REMOVED lines=35> */
[----:B0-----:R-:W-:Y:S02]  /*0e70*/  IABS R13, R5 ;  /* 0x00000005000d7213 */ /* 0x001fe40000000000 */
[----:B-1----:R-:W-:Y:S01]  /*0e80*/  MOV R14, RZ ;  /* 0x000000ff000e7202 */ /* 0x002fe20000000f00 */
        /* <DEDUP_REMOVED lines=8> */
[----:B------:R-:W-:-:S05]  /*0f10*/  @!P0 IMAD.IADD R15, R15, 0x1, -R26 ;  /* 0x000000010f0f8824 */ /* 0x000fca00078e0a1a */
[----:B------:R-:W-:Y:S02]  /*0f20*/  ISETP.GT.U32.AND P2, PT, R26, R15, PT ;  /* 0x0000000f1a00720c */ /* 0x000fe40003f44070 */
[----:B------:R-:W-:-:S11]  /*0f30*/  ISETP.NE.AND P0, PT, R5, RZ, PT ;  /* 0x000000ff0500720c */ /* 0x000fd60003f05270 */
[----:B------:R-:W-:-:S04]  /*0f40*/  @!P2 IMAD.IADD R15, R15, 0x1, -R26 ;  /* 0x000000010f0fa824 */ /* 0x000fc800078e0a1a */
[----:B------:R-:W-:Y:S01]  /*0f50*/  @!P3 IMAD.MOV R15, RZ, RZ, -R15 ;  /* 0x000000ffff0fb224 */ /* 0x000fe200078e0a0f */
[----:B------:R-:W-:-:S04]  /*0f60*/  @!P0 LOP3.LUT R15, RZ, R5, RZ, 0x33, !PT ;  /* 0x00000005ff0f8212 */ /* 0x000fc800078e33ff */
[----:B-----5:R-:W-:-:S05]  /*0f70*/  IADD3 R15, PT, PT, R15, R12, RZ ;  /* 0x0000000c0f0f7210 */ /* 0x020fca0007ffe0ff */
[----:B----4-:R-:W-:-:S06]  /*0f80*/  IMAD.WIDE R6, R15, 0x4, R6 ;  /* 0x000000040f067825 */ /* 0x010fcc00078e0206 */
[----:B------:R-:W2:Y:S04]  /*0f90*/  LD.E R7, desc[UR6][R6.64] ;  /* 0x0000000606077980 */ /* 0x000ea8000c101900 */
[----:B--2---:R0:W-:Y:S04]  /*0fa0*/  ST.E desc[UR6][R8.64+0x4], R7 ;  /* 0x0000040708007985 */ /* 0x0041e8000c101906 */
[----:B------:R-:W2:Y:S02]  /*0fb0*/  LDG.E.64 R10, desc[UR6][R10.64] ;  /* 0x000000060a0a7981 */ /* 0x000ea4000c1e1b00 */
[----:B--2---:R-:W-:-:S05]  /*0fc0*/  IMAD.WIDE R12, R2, 0x38, R10 ;  /* 0x00000038020c7825 */ /* 0x004fca00078e020a */
[----:B------:R0:W-:Y:S02]  /*0fd0*/  ST.E desc[UR6][R12.64], RZ ;  /* 0x000000ff0c007985 */ /* 0x0001e4000c101906 */
.L_x_2:
[----:B------:R-:W-:Y:S05]  /*0fe0*/  BSYNC.RECONVERGENT B0 ;  /* 0x0000000000007941 */ /* 0x000fea0003800200 */
.L_x_0:
[----:B------:R-:W-:Y:S05]  /*0ff0*/  @P1 BRA `(.L_x_7) ;  /* 0xfffffff000b41947 */ /* 0x000fea000383ffff */
[----:B------:R-:W-:Y:S05]  /*1000*/  EXIT ;  /* 0x000000000000794d */ /* 0x000fea0003800000 */
        .weak           $__internal_0_$__cuda_sm20_div_rn_f64_full
        .type           $__internal_0_$__cuda_sm20_div_rn_f64_full,@function
        .size           $__internal_0_$__cuda_sm20_div_rn_f64_full,(.L_x_14 - $__internal_0_$__cuda_sm20_div_rn_f64_full)
$__internal_0_$__cuda_sm20_div_rn_f64_full:
[C---:B------:R-:W-:Y:S01]  /*1010*/  FSETP.GEU.AND P0, PT, |R19|.reuse, 1.469367938527859385e-39, PT ;  /* 0x001000001300780b */ /* 0x040fe20003f0e200 */
[----:B------:R-:W-:Y:S01]  /*1020*/  IMAD.U32 R8, RZ, RZ, UR4 ;  /* 0x00000004ff087e24 */ /* 0x000fe2000f8e00ff */
[----:B------:R-:W-:Y:S01]  /*1030*/  LOP3.LUT R5, R19, 0x800fffff, RZ, 0xc0, !PT ;  /* 0x800fffff13057812 */ /* 0x000fe200078ec0ff */
[----:B------:R-:W-:Y:S01]  /*1040*/  IMAD.MOV.U32 R9, RZ, RZ, R19 ;  /* 0x000000ffff097224 */ /* 0x000fe200078e0013 */
[----:B------:R-:W-:Y:S01]  /*1050*/  FSETP.GEU.AND P3, PT, |R13|, 1.469367938527859385e-39, PT ;  /* 0x001000000d00780b */ /* 0x000fe20003f6e200 */
[----:B------:R-:W-:Y:S01]  /*1060*/  IMAD.U32 R10, RZ, RZ, UR4 ;  /* 0x00000004ff0a7e24 */ /* 0x000fe2000f8e00ff */
[----:B------:R-:W-:Y:S01]  /*1070*/  LOP3.LUT R11, R5, 0x3ff00000, RZ, 0xfc, !PT ;  /* 0x3ff00000050b7812 */ /* 0x000fe200078efcff */
[----:B------:R-:W-:Y:S01]  /*1080*/  IMAD.MOV.U32 R14, RZ, RZ, 0x1 ;  /* 0x00000001ff0e7424 */ /* 0x000fe200078e00ff */
[----:B------:R-:W-:Y:S01]  /*1090*/  LOP3.LUT R5, R13, 0x7ff00000, RZ, 0xc0, !PT ;  /* 0x7ff000000d057812 */ /* 0x000fe200078ec0ff */
[----:B------:R-:W-:Y:S01]  /*10a0*/  BSSY.RECONVERGENT B2, `(.L_x_8) ;  /* 0x0000050000027945 */ /* 0x000fe20003800200 */
[----:B------:R-:W-:-:S02]  /*10b0*/  LOP3.LUT R26, R19, 0x7ff00000, RZ, 0xc0, !PT ;  /* 0x7ff00000131a7812 */ /* 0x000fc400078ec0ff */
[----:B------:R-:W-:Y:S01]  /*10c0*/  MOV R24, 0x1ca00000 ;  /* 0x1ca0000000187802 */ /* 0x000fe20000000f00 */
[----:B------:R-:W-:Y:S01]  /*10d0*/  @!P0 DMUL R10, R8, 8.98846567431157953865e+307 ;  /* 0x7fe00000080a8828 */ /* 0x000fe20000000000 */
[----:B------:R-:W-:Y:S01]  /*10e0*/  ISETP.GE.U32.AND P2, PT, R5, R26, PT ;  /* 0x0000001a0500720c */ /* 0x000fe20003f46070 */
[----:B------:R-:W-:Y:S02]  /*10f0*/  IMAD.MOV.U32 R25, RZ, RZ, R5 ;  /* 0x000000ffff197224 */ /* 0x000fe400078e0005 */
[----:B------:R-:W-:Y:S02]  /*1100*/  @!P3 LOP3.LUT R18, R9, 0x7ff00000, RZ, 0xc0, !PT ;  /* 0x7ff000000912b812 */ /* 0x000fe400078ec0ff */
[----:B------:R-:W0:Y:S02]  /*1110*/  MUFU.RCP64H R15, R11 ;  /* 0x0000000b000f7308 */ /* 0x000e240000001800 */
[----:B------:R-:W-:Y:S01]  /*1120*/  @!P3 ISETP.GE.U32.AND P4, PT, R5, R18, PT ;  /* 0x000000120500b20c */ /* 0x000fe20003f86070 */
[----:B------:R-:W-:Y:S01]  /*1130*/  @!P3 IMAD.MOV.U32 R18, RZ, RZ, RZ ;  /* 0x000000ffff12b224 */ /* 0x000fe200078e00ff */
[----:B------:R-:W-:-:S02]  /*1140*/  @!P0 LOP3.LUT R26, R11, 0x7ff00000, RZ, 0xc0, !PT ;  /* 0x7ff000000b1a8812 */ /* 0x000fc400078ec0ff */
[----:B------:R-:W-:Y:S02]  /*1150*/  @!P3 SEL R19, R24, 0x63400000, !P4 ;  /* 0x634000001813b807 */ /* 0x000fe40006000000 */
[----:B------:R-:W-:Y:S02]  /*1160*/  IADD3 R27, PT, PT, R26, -0x1, RZ ;  /* 0xffffffff1a1b7810 */ /* 0x000fe40007ffe0ff */
[----:B------:R-:W-:-:S04]  /*1170*/  @!P3 LOP3.LUT R19, R19, 0x80000000, R13, 0xf8, !PT ;  /* 0x800000001313b812 */ /* 0x000fc800078ef80d */
[----:B------:R-:W-:Y:S01]  /*1180*/  @!P3 LOP3.LUT R19, R19, 0x100000, RZ, 0xfc, !PT ;  /* 0x001000001313b812 */ /* 0x000fe200078efcff */
[----:B0-----:R-:W-:-:S08]  /*1190*/  DFMA R16, R14, -R10, 1 ;  /* 0x3ff000000e10742b */ /* 0x001fd0000000080a */
[----:B------:R-:W-:-:S08]  /*11a0*/  DFMA R16, R16, R16, R16 ;  /* 0x000000101010722b */ /* 0x000fd00000000010 */
[----:B------:R-:W-:Y:S01]  /*11b0*/  DFMA R16, R14, R16, R14 ;  /* 0x000000100e10722b */ /* 0x000fe2000000000e */
[----:B------:R-:W-:Y:S01]  /*11c0*/  SEL R15, R24, 0x63400000, !P2 ;  /* 0x63400000180f7807 */ /* 0x000fe20005000000 */
[----:B------:R-:W-:-:S03]  /*11d0*/  IMAD.MOV.U32 R14, RZ, RZ, R12 ;  /* 0x000000ffff0e7224 */ /* 0x000fc600078e000c */
[----:B------:R-:W-:-:S03]  /*11e0*/  LOP3.LUT R15, R15, 0x800fffff, R13, 0xf8, !PT ;  /* 0x800fffff0f0f7812 */ /* 0x000fc600078ef80d */
[----:B------:R-:W-:-:S03]  /*11f0*/  DFMA R20, R16, -R10, 1 ;  /* 0x3ff000001014742b */ /* 0x000fc6000000080a */
[----:B------:R-:W-:-:S05]  /*1200*/  @!P3 DFMA R14, R14, 2, -R18 ;  /* 0x400000000e0eb82b */ /* 0x000fca0000000812 */
[----:B------:R-:W-:-:S05]  /*1210*/  DFMA R20, R16, R20, R16 ;  /* 0x000000141014722b */ /* 0x000fca0000000010 */
[----:B------:R-:W-:-:S03]  /*1220*/  @!P3 LOP3.LUT R25, R15, 0x7ff00000, RZ, 0xc0, !PT ;  /* 0x7ff000000f19b812 */ /* 0x000fc600078ec0ff */
[----:B------:R-:W-:Y:S02]  /*1230*/  DMUL R16, R20, R14 ;  /* 0x0000000e14107228 */ /* 0x000fe40000000000 */
[----:B------:R-:W-:-:S05]  /*1240*/  VIADD R18, R25, 0xffffffff ;  /* 0xffffffff19127836 */ /* 0x000fca0000000000 */
[----:B------:R-:W-:Y:S01]  /*1250*/  ISETP.GT.U32.AND P0, PT, R18, 0x7feffffe, PT ;  /* 0x7feffffe1200780c */ /* 0x000fe20003f04070 */
[----:B------:R-:W-:-:S03]  /*1260*/  DFMA R18, R16, -R10, R14 ;  /* 0x8000000a1012722b */ /* 0x000fc6000000000e */
[----:B------:R-:W-:-:S05]  /*1270*/  ISETP.GT.U32.OR P0, PT, R27, 0x7feffffe, P0 ;  /* 0x7feffffe1b00780c */ /* 0x000fca0000704470 */
[----:B------:R-:W-:-:S08]  /*1280*/  DFMA R18, R20, R18, R16 ;  /* 0x000000121412722b */ /* 0x000fd00000000010 */
[----:B------:R-:W-:Y:S05]  /*1290*/  @P0 BRA `(.L_x_9) ;  /* 0x00000000006c0947 */ /* 0x000fea0003800000 */
[----:B------:R-:W-:-:S04]  /*12a0*/  LOP3.LUT R16, R9, 0x7ff00000, RZ, 0xc0, !PT ;  /* 0x7ff0000009107812 */ /* 0x000fc800078ec0ff */
[CC--:B------:R-:W-:Y:S02]  /*12b0*/  VIADDMNMX R12, R5.reuse, -R16.reuse, 0xb9600000, !PT ;  /* 0xb9600000050c7446 */ /* 0x0c0fe40007800910 */
[----:B------:R-:W-:Y:S02]  /*12c0*/  ISETP.GE.U32.AND P0, PT, R5, R16, PT ;  /* 0x000000100500720c */ /* 0x000fe40003f06070 */
[----:B------:R-:W-:Y:S01]  /*12d0*/  VIMNMX R5, PT, PT, R12, 0x46a00000, PT ;  /* 0x46a000000c057848 */ /* 0x000fe20003fe0100 */
[----:B------:R-:W-:Y:S01]  /*12e0*/  IMAD.MOV.U32 R12, RZ, RZ, RZ ;  /* 0x000000ffff0c7224 */ /* 0x000fe200078e00ff */
[----:B------:R-:W-:-:S05]  /*12f0*/  SEL R24, R24, 0x63400000, !P0 ;  /* 0x6340000018187807 */ /* 0x000fca0004000000 */
[----:B------:R-:W-:-:S04]  /*1300*/  IMAD.IADD R5, R5, 0x1, -R24 ;  /* 0x0000000105057824 */ /* 0x000fc800078e0a18 */
[----:B------:R-:W-:-:S06]  /*1310*/  VIADD R13, R5, 0x7fe00000 ;  /* 0x7fe00000050d7836 */ /* 0x000fcc0000000000 */
[----:B------:R-:W-:-:S10]  /*1320*/  DMUL R16, R18, R12 ;  /* 0x0000000c12107228 */ /* 0x000fd40000000000 */
[----:B------:R-:W-:-:S13]  /*1330*/  FSETP.GTU.AND P0, PT, |R17|, 1.469367938527859385e-39, PT ;  /* 0x001000001100780b */ /* 0x000fda0003f0c200 */
[----:B------:R-:W-:Y:S05]  /*1340*/  @P0 BRA `(.L_x_10) ;  /* 0x0000000000940947 */ /* 0x000fea0003800000 */
[----:B------:R-:W-:Y:S01]  /*1350*/  DFMA R10, R18, -R10, R14 ;  /* 0x8000000a120a722b */ /* 0x000fe2000000000e */
[----:B------:R-:W-:-:S09]  /*1360*/  IMAD.MOV.U32 R12, RZ, RZ, RZ ;  /* 0x000000ffff0c7224 */ /* 0x000fd200078e00ff */
[C---:B------:R-:W-:Y:S02]  /*1370*/  FSETP.NEU.AND P0, PT, R11.reuse, RZ, PT ;  /* 0x000000ff0b00720b */ /* 0x040fe40003f0d000 */
[----:B------:R-:W-:-:S04]  /*1380*/  LOP3.LUT R15, R11, 0x80000000, R9, 0x48, !PT ;  /* 0x800000000b0f7812 */ /* 0x000fc800078e4809 */
[----:B------:R-:W-:-:S07]  /*1390*/  LOP3.LUT R13, R15, R13, RZ, 0xfc, !PT ;  /* 0x0000000d0f0d7212 */ /* 0x000fce00078efcff */
[----:B------:R-:W-:Y:S05]  /*13a0*/  @!P0 BRA `(.L_x_10) ;  /* 0x00000000007c8947 */ /* 0x000fea0003800000 */
[C---:B------:R-:W-:Y:S01]  /*13b0*/  IADD3 R9, PT, PT, -R5.reuse, RZ, RZ ;  /* 0x000000ff05097210 */ /* 0x040fe20007ffe1ff */
[----:B------:R-:W-:Y:S01]  /*13c0*/  IMAD.MOV.U32 R8, RZ, RZ, RZ ;  /* 0x000000ffff087224 */ /* 0x000fe200078e00ff */
[----:B------:R-:W-:Y:S01]  /*13d0*/  DMUL.RP R12, R18, R12 ;  /* 0x0000000c120c7228 */ /* 0x000fe20000008000 */
[----:B------:R-:W-:-:S04]  /*13e0*/  IADD3 R5, PT, PT, -R5, -0x43300000, RZ ;  /* 0xbcd0000005057810 */ /* 0x000fc80007ffe1ff */
[----:B------:R-:W-:-:S05]  /*13f0*/  DFMA R8, R16, -R8, R18 ;  /* 0x800000081008722b */ /* 0x000fca0000000012 */
[----:B------:R-:W-:-:S05]  /*1400*/  LOP3.LUT R15, R13, R15, RZ, 0x3c, !PT ;  /* 0x0000000f0d0f7212 */ /* 0x000fca00078e3cff */
[----:B------:R-:W-:-:S04]  /*1410*/  FSETP.NEU.AND P0, PT, |R9|, R5, PT ;  /* 0x000000050900720b */ /* 0x000fc80003f0d200 */
[----:B------:R-:W-:Y:S02]  /*1420*/  FSEL R16, R12, R16, !P0 ;  /* 0x000000100c107208 */ /* 0x000fe40004000000 */
[----:B------:R-:W-:Y:S01]  /*1430*/  FSEL R17, R15, R17, !P0 ;  /* 0x000000110f117208 */ /* 0x000fe20004000000 */
[----:B------:R-:W-:Y:S06]  /*1440*/  BRA `(.L_x_10) ;  /* 0x0000000000547947 */ /* 0x000fec0003800000 */
.L_x_9:
[----:B------:R-:W-:-:S14]  /*1450*/  DSETP.NAN.AND P0, PT, R12, R12, PT ;  /* 0x0000000c0c00722a */ /* 0x000fdc0003f08000 */
[----:B------:R-:W-:Y:S05]  /*1460*/  @P0 BRA `(.L_x_11) ;  /* 0x0000000000440947 */ /* 0x000fea0003800000 */
[----:B------:R-:W-:-:S14]  /*1470*/  DSETP.NAN.AND P0, PT, R8, R8, PT ;  /* 0x000000080800722a */ /* 0x000fdc0003f08000 */
[----:B------:R-:W-:Y:S05]  /*1480*/  @P0 BRA `(.L_x_12) ;  /* 0x0000000000300947 */ /* 0x000fea0003800000 */
[----:B------:R-:W-:Y:S01]  /*1490*/  ISETP.NE.AND P0, PT, R25, R26, PT ;  /* 0x0000001a1900720c */ /* 0x000fe20003f05270 */
[----:B------:R-:W-:Y:S02]  /*14a0*/  IMAD.MOV.U32 R16, RZ, RZ, 0x0 ;  /* 0x00000000ff107424 */ /* 0x000fe400078e00ff */
[----:B------:R-:W-:-:S10]  /*14b0*/  IMAD.MOV.U32 R17, RZ, RZ, -0x80000 ;  /* 0xfff80000ff117424 */ /* 0x000fd400078e00ff */
[----:B------:R-:W-:Y:S05]  /*14c0*/  @!P0 BRA `(.L_x_10) ;  /* 0x0000000000348947 */ /* 0x000fea0003800000 */
[----:B------:R-:W-:Y:S02]  /*14d0*/  ISETP.NE.AND P0, PT, R25, 0x7ff00000, PT ;  /* 0x7ff000001900780c */ /* 0x000fe40003f05270 */
[----:B------:R-:W-:Y:S02]  /*14e0*/  LOP3.LUT R17, R13, 0x80000000, R9, 0x48, !PT ;  /* 0x800000000d117812 */ /* 0x000fe400078e4809 */
[----:B------:R-:W-:-:S13]  /*14f0*/  ISETP.EQ.OR P0, PT, R26, RZ, !P0 ;  /* 0x000000ff1a00720c */ /* 0x000fda0004702670 */
[----:B------:R-:W-:Y:S02]  /*1500*/  @P0 LOP3.LUT R5, R17, 0x7ff00000, RZ, 0xfc, !PT ;  /* 0x7ff0000011050812 */ /* 0x000fe400078efcff */
[----:B------:R-:W-:Y:S01]  /*1510*/  @!P0 MOV R16, RZ ;  /* 0x000000ff00108202 */ /* 0x000fe20000000f00 */
[----:B------:R-:W-:Y:S02]  /*1520*/  @P0 IMAD.MOV.U32 R16, RZ, RZ, RZ ;  /* 0x000000ffff100224 */ /* 0x000fe400078e00ff */
[----:B------:R-:W-:Y:S01]  /*1530*/  @P0 IMAD.MOV.U32 R17, RZ, RZ, R5 ;  /* 0x000000ffff110224 */ /* 0x000fe200078e0005 */
[----:B------:R-:W-:Y:S06]  /*1540*/  BRA `(.L_x_10) ;  /* 0x0000000000147947 */ /* 0x000fec0003800000 */
.L_x_12:
[----:B------:R-:W-:Y:S01]  /*1550*/  LOP3.LUT R17, R9, 0x80000, RZ, 0xfc, !PT ;  /* 0x0008000009117812 */ /* 0x000fe200078efcff */
[----:B------:R-:W-:Y:S01]  /*1560*/  IMAD.MOV.U32 R16, RZ, RZ, R8 ;  /* 0x000000ffff107224 */ /* 0x000fe200078e0008 */
[----:B------:R-:W-:Y:S06]  /*1570*/  BRA `(.L_x_10) ;  /* 0x0000000000087947 */ /* 0x000fec0003800000 */
.L_x_11:
[----:B------:R-:W-:Y:S02]  /*1580*/  LOP3.LUT R17, R13, 0x80000, RZ, 0xfc, !PT ;  /* 0x000800000d117812 */ /* 0x000fe400078efcff */
[----:B------:R-:W-:-:S07]  /*1590*/  MOV R16, R12 ;  /* 0x0000000c00107202 */ /* 0x000fce0000000f00 */
.L_x_10:
[----:B------:R-:W-:Y:S05]  /*15a0*/  BSYNC.RECONVERGENT B2 ;  /* 0x0000000000027941 */ /* 0x000fea0003800200 */
.L_x_8:
[----:B------:R-:W-:Y:S02]  /*15b0*/  IMAD.MOV.U32 R8, RZ, RZ, R0 ;  /* 0x000000ffff087224 */ /* 0x000fe400078e0000 */
[----:B------:R-:W-:-:S04]  /*15c0*/  IMAD.MOV.U32 R9, RZ, RZ, 0x0 ;  /* 0x00000000ff097424 */ /* 0x000fc800078e00ff */
[----:B------:R-:W-:Y:S05]  /*15d0*/  RET.REL.NODEC R8 `(_Z6kerneliiP12struct_ActorP13struct_StreetPiS3_S3_S3_S3_S3_) ;  /* 0xffffffe808887950 */ /* 0x000fea0003c3ffff */
.L_x_13:
[----:B------:R-:W-:-:S00]  /*15e0*/  BRA `(.L_x_13) ;  /* 0xfffffffc00fc7947 */ /* 0x000fc0000383ffff */
[----:B------:R-:W-:-:S00]  /*15f0*/  NOP ;  /* 0x0000000000007918 */ /* 0x000fc00000000000 */
        /* <DEDUP_REMOVED lines=8> */
.L_x_14:


//--------------------- .nv.shared.reserved.0     --------------------------
	.section	.nv.shared.reserved.0,"aw",@nobits
	.weak		__nv_reservedSMEM_offset_0_alias
	.size		__nv_reservedSMEM_offset_0_alias, 0, 64
	.other		__nv_reservedSMEM_offset_0_alias,@"STO_CUDA_RESERVED_SHARED STV_DEFAULT"
__nv_reservedSMEM_offset_0_alias:
	.zero		0
	.zero		64


//--------------------- .nv.global                --------------------------
	.section	.nv.global,"aw",@nobits
	.align	8
.nv.global:
	.type		d_Array_Street_arrays,@object
	.size		d_Array_Street_arrays,(d_jobs - d_Array_Street_arrays)
d_Array_Street_arrays:
	.zero		8
	.type		d_jobs,@object
	.size		d_jobs,(d_Actors - d_jobs)
d_jobs:
	.zero		8
	.type		d_Actors,@object
	.size		d_Actors,(d_Array_Street_size - d_Actors)
d_Actors:
	.zero		8
	.type		d_Array_Street_size,@object
	.size		d_Array_Street_size,(d_Array_Street_offset - d_Array_Street_size)
d_Array_Street_size:
	.zero		8
	.type		d_Array_Street_offset,@object
	.size		d_Array_Street_offset,(d_randomn - d_Array_Street_offset)
d_Array_Street_offset:
	.zero		8
	.type		d_randomn,@object
	.size		d_randomn,(d_Streets - d_randomn)
d_randomn:
	.zero		8
	.type		d_Streets,@object
	.size		d_Streets,(d_input_actor_id - d_Streets)
d_Streets:
	.zero		8
	.type		d_input_actor_id,@object
	.size		d_input_actor_id,(.L_5 - d_input_actor_id)
d_input_actor_id:
	.zero		8
.L_5:


//--------------------- .nv.constant0._Z6kerneliiP12struct_ActorP13struct_StreetPiS3_S3_S3_S3_S3_ --------------------------
	.section	.nv.constant0._Z6kerneliiP12struct_ActorP13struct_StreetPiS3_S3_S3_S3_S3_,"a",@progbits
	.sectionflags	@""
	.align	4
.nv.constant0._Z6kerneliiP12struct_ActorP13struct_StreetPiS3_S3_S3_S3_S3_:
	.zero		968


//--------------------- SYMBOLS --------------------------

	.type		.nv.reservedSmem.offset0,@object
	.size		.nv.reservedSmem.offset0,0x4
